//
// Generated by NVIDIA NVVM Compiler
//
// Compiler Build ID: CL-36424714
// Cuda compilation tools, release 13.0, V13.0.88
// Based on NVVM 20.0.0
//

.version 9.0
.target sm_100
.address_size 64

	// .globl	_Z6threadyPiPy

.visible .entry _Z6threadyPiPy(
	.param .u64 _Z6threadyPiPy_param_0,
	.param .u64 .ptr .align 1 _Z6threadyPiPy_param_1,
	.param .u64 .ptr .align 1 _Z6threadyPiPy_param_2
)
{
	.reg .pred 	%p<7>;
	.reg .b32 	%r<16>;
	.reg .b64 	%rd<23>;

	ld.param.u64 	%rd10, [_Z6threadyPiPy_param_0];
	ld.param.u64 	%rd11, [_Z6threadyPiPy_param_1];
	ld.param.u64 	%rd12, [_Z6threadyPiPy_param_2];
	cvta.to.global.u64 	%rd1, %rd12;
	cvta.to.global.u64 	%rd2, %rd11;
	mov.u32 	%r5, %ctaid.x;
	mov.u32 	%r6, %ntid.x;
	mov.u32 	%r7, %tid.x;
	mad.lo.s32 	%r8, %r5, %r6, %r7;
	add.s32 	%r15, %r8, 2;
	mov.u32 	%r9, %nctaid.x;
	mul.lo.s32 	%r2, %r9, %r6;
$L__BB0_1:
	cvt.s64.s32 	%rd3, %r15;
	setp.lt.u32 	%p1, %r15, 4;
	@%p1 bra 	$L__BB0_8;
	mov.b64 	%rd21, 2;
	cvt.u32.u64 	%r11, %rd3;
	bra.uni 	$L__BB0_4;
$L__BB0_3:
	add.s64 	%rd4, %rd21, 1;
	mad.lo.s64 	%rd16, %rd21, %rd21, %rd21;
	add.s64 	%rd17, %rd16, %rd4;
	setp.gt.u64 	%p4, %rd17, %rd3;
	mov.u64 	%rd21, %rd4;
	@%p4 bra 	$L__BB0_8;
$L__BB0_4:
	or.b64  	%rd14, %rd3, %rd21;
	and.b64  	%rd15, %rd14, -4294967296;
	setp.ne.s64 	%p2, %rd15, 0;
	@%p2 bra 	$L__BB0_6;
	cvt.u32.u64 	%r10, %rd21;
	rem.u32 	%r12, %r11, %r10;
	cvt.u64.u32 	%rd22, %r12;
	bra.uni 	$L__BB0_7;
$L__BB0_6:
	rem.u64 	%rd22, %rd3, %rd21;
$L__BB0_7:
	setp.eq.s64 	%p3, %rd22, 0;
	@%p3 bra 	$L__BB0_10;
	bra.uni 	$L__BB0_3;
$L__BB0_8:
	atom.global.add.u32 	%r13, [%rd2], 1;
	cvt.s64.s32 	%rd9, %r13;
	setp.le.u64 	%p5, %rd10, %rd9;
	@%p5 bra 	$L__BB0_10;
	shl.b64 	%rd18, %rd9, 3;
	add.s64 	%rd19, %rd1, %rd18;
	st.global.u64 	[%rd19], %rd3;
$L__BB0_10:
	cvt.u32.u64 	%r14, %rd3;
	add.s32 	%r15, %r14, %r2;
	ld.global.s32 	%rd20, [%rd2];
	setp.gt.u64 	%p6, %rd10, %rd20;
	@%p6 bra 	$L__BB0_1;
	ret;

}


// ===== COMPILED SASS (sm_100) =====

	.target	sm_100

	.elftype	@"ET_EXEC"


//--------------------- .note.nv.tkinfo           --------------------------
	.section	.note.nv.tkinfo,"",@"SHT_NOTE"
	.sectionflags	@"SHF_NOTE_NV_TKINFO"
	.tkinfo
        /*0018*/ 	.word	0x00000002
        /*0030*/ 	.string	""
        /*0030*/ 	.string	"ptxas"
        /*0030*/ 	.string	"Cuda compilation tools, release 13.0, V13.0.88"
        /*0030*/ 	.string	"Build cuda_13.0.r13.0/compiler.36424714_0"
        /*0030*/ 	.string	"-arch sm_100 -m 64 "



//--------------------- .note.nv.cuinfo           --------------------------
	.section	.note.nv.cuinfo,"",@"SHT_NOTE"
	.sectionflags	@"SHF_NOTE_NV_CUINFO"
        /*0018*/ 	.short	0x0002
        /*001a*/ 	.short	0x0064
        /*001c*/ 	.short	0x0082
	.zero		2


//--------------------- .nv.info                  --------------------------
	.section	.nv.info,"",@"SHT_CUDA_INFO"
	.align	4


	//----- nvinfo : EIATTR_REGCOUNT
	.align		4
        /*0000*/ 	.byte	0x04, 0x2f
        /*0002*/ 	.short	(.L_1 - .L_0)
	.align		4
.L_0:
        /*0004*/ 	.word	index@(_Z6threadyPiPy)
        /*0008*/ 	.word	0x00000014


	//----- nvinfo : EIATTR_FRAME_SIZE
	.align		4
.L_1:
        /*000c*/ 	.byte	0x04, 0x11
        /*000e*/ 	.short	(.L_3 - .L_2)
	.align		4
.L_2:
        /*0010*/ 	.word	index@($__internal_0_$__cuda_sm20_rem_u64)
        /*0014*/ 	.word	0x00000000


	//----- nvinfo : EIATTR_FRAME_SIZE
	.align		4
.L_3:
        /*0018*/ 	.byte	0x04, 0x11
        /*001a*/ 	.short	(.L_5 - .L_4)
	.align		4
.L_4:
        /*001c*/ 	.word	index@(_Z6threadyPiPy)
        /*0020*/ 	.word	0x00000000


	//----- nvinfo : EIATTR_MIN_STACK_SIZE
	.align		4
.L_5:
        /*0024*/ 	.byte	0x04, 0x12
        /*0026*/ 	.short	(.L_7 - .L_6)
	.align		4
.L_6:
        /*0028*/ 	.word	index@(_Z6threadyPiPy)
        /*002c*/ 	.word	0x00000000
.L_7:


//--------------------- .nv.compat                --------------------------
	.section	.nv.compat,"",@"SHT_CUDA_COMPAT_INFO"
	.align	4
        /*0000*/ 	.byte	0x02, 0x09, 0x00, 0x00, 0x02, 0x02, 0x01, 0x00, 0x02, 0x05, 0x05, 0x00, 0x03, 0x07, 0x01, 0x01
        /*0010*/ 	.byte	0x02, 0x03, 0x00, 0x00, 0x02, 0x06, 0x01, 0x00, 0x04, 0x0b, 0x08, 0x00, 0x09, 0x00, 0x00, 0x00
        /*0020*/ 	.byte	0x00, 0x00, 0x00, 0x00


//--------------------- .nv.info._Z6threadyPiPy   --------------------------
	.section	.nv.info._Z6threadyPiPy,"",@"SHT_CUDA_INFO"
	.sectionflags	@""
	.align	4


	//----- nvinfo : EIATTR_CUDA_API_VERSION
	.align		4
        /*0000*/ 	.byte	0x04, 0x37
        /*0002*/ 	.short	(.L_9 - .L_8)
.L_8:
        /*0004*/ 	.word	0x00000082


	//----- nvinfo : EIATTR_KPARAM_INFO
	.align		4
.L_9:
        /*0008*/ 	.byte	0x04, 0x17
        /*000a*/ 	.short	(.L_11 - .L_10)
.L_10:
        /*000c*/ 	.word	0x00000000
        /*0010*/ 	.short	0x0002
        /*0012*/ 	.short	0x0010
        /*0014*/ 	.byte	0x00, 0xf5, 0x21, 0x00


	//----- nvinfo : EIATTR_KPARAM_INFO
	.align		4
.L_11:
        /*0018*/ 	.byte	0x04, 0x17
        /*001a*/ 	.short	(.L_13 - .L_12)
.L_12:
        /*001c*/ 	.word	0x00000000
        /*0020*/ 	.short	0x0001
        /*0022*/ 	.short	0x0008
        /*0024*/ 	.byte	0x00, 0xf5, 0x21, 0x00


	//----- nvinfo : EIATTR_KPARAM_INFO
	.align		4
.L_13:
        /*0028*/ 	.byte	0x04, 0x17
        /*002a*/ 	.short	(.L_15 - .L_14)
.L_14:
        /*002c*/ 	.word	0x00000000
        /*0030*/ 	.short	0x0000
        /*0032*/ 	.short	0x0000
        /*0034*/ 	.byte	0x00, 0xf0, 0x21, 0x00


	//----- nvinfo : EIATTR_SPARSE_MMA_MASK
	.align		4
.L_15:
        /*0038*/ 	.byte	0x03, 0x50
        /*003a*/ 	.short	0x0000


	//----- nvinfo : EIATTR_MAXREG_COUNT
	.align		4
        /*003c*/ 	.byte	0x03, 0x1b
        /*003e*/ 	.short	0x00ff


	//----- nvinfo : EIATTR_MERCURY_ISA_VERSION
	.align		4
        /*0040*/ 	.byte	0x03, 0x5f
        /*0042*/ 	.short	0x0101


	//----- nvinfo : EIATTR_INT_WARP_WIDE_INSTR_OFFSETS
	.align		4
        /*0044*/ 	.byte	0x04, 0x31
        /*0046*/ 	.short	(.L_17 - .L_16)


	//   ....[0]....
.L_16:
        /*0048*/ 	.word	0x000003b0


	//   ....[1]....
        /*004c*/ 	.word	0x00000450


	//----- nvinfo : EIATTR_VRC_CTA_INIT_COUNT
	.align		4
.L_17:
        /*0050*/ 	.byte	0x02, 0x4a
	.zero		1
	.zero		1


	//----- nvinfo : EIATTR_EXIT_INSTR_OFFSETS
	.align		4
        /*0054*/ 	.byte	0x04, 0x1c
        /*0056*/ 	.short	(.L_19 - .L_18)


	//   ....[0]....
.L_18:
        /*0058*/ 	.word	0x00000580


	//----- nvinfo : EIATTR_CRS_STACK_SIZE
	.align		4
.L_19:
        /*005c*/ 	.byte	0x04, 0x1e
        /*005e*/ 	.short	(.L_21 - .L_20)
.L_20:
        /*0060*/ 	.word	0x00000000


	//----- nvinfo : EIATTR_CBANK_PARAM_SIZE
	.align		4
.L_21:
        /*0064*/ 	.byte	0x03, 0x19
        /*0066*/ 	.short	0x0018


	//----- nvinfo : EIATTR_PARAM_CBANK
	.align		4
        /*0068*/ 	.byte	0x04, 0x0a
        /*006a*/ 	.short	(.L_23 - .L_22)
	.align		4
.L_22:
        /*006c*/ 	.word	index@(.nv.constant0._Z6threadyPiPy)
        /*0070*/ 	.short	0x0380
        /*0072*/ 	.short	0x0018


	//----- nvinfo : EIATTR_SW_WAR
	.align		4
.L_23:
        /*0074*/ 	.byte	0x04, 0x36
        /*0076*/ 	.short	(.L_25 - .L_24)
.L_24:
        /*0078*/ 	.word	0x00000008
.L_25:


//--------------------- .nv.callgraph             --------------------------
	.section	.nv.callgraph,"",@"SHT_CUDA_CALLGRAPH"
	.align	4
	.sectionentsize	8
	.align		4
        /*0000*/ 	.word	0x00000000
	.align		4
        /*0004*/ 	.word	0xffffffff
	.align		4
        /*0008*/ 	.word	0x00000000
	.align		4
        /*000c*/ 	.word	0xfffffffe
	.align		4
        /*0010*/ 	.word	0x00000000
	.align		4
        /*0014*/ 	.word	0xfffffffd
	.align		4
        /*0018*/ 	.word	0x00000000
	.align		4
        /*001c*/ 	.word	0xfffffffc


//--------------------- .text._Z6threadyPiPy      --------------------------
	.section	.text._Z6threadyPiPy,"ax",@progbits
	.align	128
        .global         _Z6threadyPiPy
        .type           _Z6threadyPiPy,@function
        .size           _Z6threadyPiPy,(.L_x_9 - _Z6threadyPiPy)
        .other          _Z6threadyPiPy,@"STO_CUDA_ENTRY STV_DEFAULT"
_Z6threadyPiPy:
.text._Z6threadyPiPy:
[----:B------:R-:W-:Y:S01]  /*0000*/  LDC R1, c[0x0][0x37c] ;  /* 0x0000df00ff017b82 */ /* 0x000fe20000000800 */
[----:B------:R-:W0:Y:S07]  /*0010*/  S2R R0, SR_TID.X ;  /* 0x0000000000007919 */ /* 0x000e2e0000002100 */
[----:B------:R-:W0:Y:S01]  /*0020*/  S2UR UR6, SR_CTAID.X ;  /* 0x00000000000679c3 */ /* 0x000e220000002500 */
[----:B------:R-:W1:Y:S07]  /*0030*/  LDCU.64 UR4, c[0x0][0x358] ;  /* 0x00006b00ff0477ac */ /* 0x000e6e0008000a00 */
[----:B------:R-:W0:Y:S01]  /*0040*/  LDC R3, c[0x0][0x360] ;  /* 0x0000d800ff037b82 */ /* 0x000e220000000800 */
[----:B------:R-:W2:Y:S01]  /*0050*/  LDCU UR7, c[0x0][0x370] ;  /* 0x00006e00ff0777ac */ /* 0x000ea20008000800 */
[----:B0-----:R-:W-:-:S02]  /*0060*/  IMAD R0, R3, UR6, R0 ;  /* 0x0000000603007c24 */ /* 0x001fc4000f8e0200 */
[----:B--2---:R-:W-:Y:S02]  /*0070*/  IMAD R3, R3, UR7, RZ ;  /* 0x0000000703037c24 */ /* 0x004fe4000f8e02ff */
[----:B-1----:R-:W-:-:S07]  /*0080*/  VIADD R0, R0, 0x2 ;  /* 0x0000000200007836 */ /* 0x002fce0000000000 */
.L_x_7:
[----:B------:R-:W-:Y:S01]  /*0090*/  ISETP.GE.U32.AND P0, PT, R0, 0x4, PT ;  /* 0x000000040000780c */ /* 0x000fe20003f06070 */
[----:B------:R-:W-:Y:S01]  /*00a0*/  BSSY.RECONVERGENT B0, `(.L_x_0) ;  /* 0x0000045000007945 */ /* 0x000fe20003800200 */
[----:B------:R-:W-:-:S11]  /*00b0*/  SHF.R.S32.HI R5, RZ, 0x1f, R0 ;  /* 0x0000001fff057819 */ /* 0x000fd60000011400 */
[----:B------:R-:W-:Y:S05]  /*00c0*/  @!P0 BRA `(.L_x_1) ;  /* 0x0000000000b48947 */ /* 0x000fea0003800000 */
[----:B------:R-:W-:Y:S02]  /*00d0*/  IMAD.MOV.U32 R7, RZ, RZ, 0x2 ;  /* 0x00000002ff077424 */ /* 0x000fe400078e00ff */
[----:B------:R-:W-:-:S07]  /*00e0*/  IMAD.MOV.U32 R2, RZ, RZ, RZ ;  /* 0x000000ffff027224 */ /* 0x000fce00078e00ff */
.L_x_6:
[----:B------:R-:W-:Y:S01]  /*00f0*/  LOP3.LUT R4, R5, R2, RZ, 0xfc, !PT ;  /* 0x0000000205047212 */ /* 0x000fe200078efcff */
[----:B------:R-:W-:Y:S03]  /*0100*/  BSSY.RECONVERGENT B1, `(.L_x_2) ;  /* 0x000001b000017945 */ /* 0x000fe60003800200 */
[----:B------:R-:W-:-:S13]  /*0110*/  ISETP.NE.U32.AND P0, PT, R4, RZ, PT ;  /* 0x000000ff0400720c */ /* 0x000fda0003f05070 */
[----:B------:R-:W-:Y:S05]  /*0120*/  @P0 BRA `(.L_x_3) ;  /* 0x0000000000500947 */ /* 0x000fea0003800000 */
[----:B------:R-:W0:Y:S01]  /*0130*/  I2F.U32.RP R4, R7 ;  /* 0x0000000700047306 */ /* 0x000e220000209000 */
[----:B------:R-:W-:-:S07]  /*0140*/  ISETP.NE.U32.AND P1, PT, R7, RZ, PT ;  /* 0x000000ff0700720c */ /* 0x000fce0003f25070 */
[----:B0-----:R-:W0:Y:S02]  /*0150*/  MUFU.RCP R4, R4 ;  /* 0x0000000400047308 */ /* 0x001e240000001000 */
[----:B0-----:R-:W-:-:S06]  /*0160*/  IADD3 R8, PT, PT, R4, 0xffffffe, RZ ;  /* 0x0ffffffe04087810 */ /* 0x001fcc0007ffe0ff */
[----:B------:R0:W1:Y:S02]  /*0170*/  F2I.FTZ.U32.TRUNC.NTZ R9, R8 ;  /* 0x0000000800097305 */ /* 0x000064000021f000 */
[----:B0-----:R-:W-:Y:S02]  /*0180*/  IMAD.MOV.U32 R8, RZ, RZ, RZ ;  /* 0x000000ffff087224 */ /* 0x001fe400078e00ff */
[----:B-1----:R-:W-:-:S04]  /*0190*/  IMAD.MOV R6, RZ, RZ, -R9 ;  /* 0x000000ffff067224 */ /* 0x002fc800078e0a09 */
[----:B------:R-:W-:-:S04]  /*01a0*/  IMAD R11, R6, R7, RZ ;  /* 0x00000007060b7224 */ /* 0x000fc800078e02ff */
[----:B------:R-:W-:-:S06]  /*01b0*/  IMAD.HI.U32 R9, R9, R11, R8 ;  /* 0x0000000b09097227 */ /* 0x000fcc00078e0008 */
[----:B------:R-:W-:-:S04]  /*01c0*/  IMAD.HI.U32 R9, R9, R0, RZ ;  /* 0x0000000009097227 */ /* 0x000fc800078e00ff */
[----:B------:R-:W-:-:S04]  /*01d0*/  IMAD.MOV R9, RZ, RZ, -R9 ;  /* 0x000000ffff097224 */ /* 0x000fc800078e0a09 */
[----:B------:R-:W-:-:S05]  /*01e0*/  IMAD R6, R7, R9, R0 ;  /* 0x0000000907067224 */ /* 0x000fca00078e0200 */
[----:B------:R-:W-:-:S13]  /*01f0*/  ISETP.GE.U32.AND P0, PT, R6, R7, PT ;  /* 0x000000070600720c */ /* 0x000fda0003f06070 */
[----:B------:R-:W-:-:S04]  /*0200*/  @P0 IADD3 R6, PT, PT, R6, -R7, RZ ;  /* 0x8000000706060210 */ /* 0x000fc80007ffe0ff */
[----:B------:R-:W-:-:S13]  /*0210*/  ISETP.GE.U32.AND P0, PT, R6, R7, PT ;  /* 0x000000070600720c */ /* 0x000fda0003f06070 */
[----:B------:R-:W-:Y:S01]  /*0220*/  @P0 IMAD.IADD R6, R6, 0x1, -R7 ;  /* 0x0000000106060824 */ /* 0x000fe200078e0a07 */
[----:B------:R-:W-:-:S04]  /*0230*/  @!P1 LOP3.LUT R6, RZ, R7, RZ, 0x33, !PT ;  /* 0x00000007ff069212 */ /* 0x000fc800078e33ff */
[----:B------:R-:W-:-:S04]  /*0240*/  ISETP.NE.U32.AND P0, PT, R6, RZ, PT ;  /* 0x000000ff0600720c */ /* 0x000fc80003f05070 */
[----:B------:R-:W-:Y:S01]  /*0250*/  ISETP.NE.AND.EX P0, PT, RZ, RZ, PT, P0 ;  /* 0x000000ffff00720c */ /* 0x000fe20003f05300 */
[----:B------:R-:W-:-:S12]  /*0260*/  BRA `(.L_x_4) ;  /* 0x0000000000107947 */ /* 0x000fd80003800000 */
.L_x_3:
[----:B------:R-:W-:-:S07]  /*0270*/  MOV R4, 0x290 ;  /* 0x0000029000047802 */ /* 0x000fce0000000f00 */
[----:B------:R-:W-:Y:S05]  /*0280*/  CALL.REL.NOINC `($__internal_0_$__cuda_sm20_rem_u64) ;  /* 0x0000000000c07944 */ /* 0x000fea0003c00000 */
[----:B------:R-:W-:-:S04]  /*0290*/  ISETP.NE.U32.AND P0, PT, R6, RZ, PT ;  /* 0x000000ff0600720c */ /* 0x000fc80003f05070 */
[----:B------:R-:W-:-:S13]  /*02a0*/  ISETP.NE.AND.EX P0, PT, R10, RZ, PT, P0 ;  /* 0x000000ff0a00720c */ /* 0x000fda0003f05300 */
.L_x_4:
[----:B------:R-:W-:Y:S05]  /*02b0*/  BSYNC.RECONVERGENT B1 ;  /* 0x0000000000017941 */ /* 0x000fea0003800200 */
.L_x_2:
[----:B------:R-:W-:Y:S05]  /*02c0*/  @!P0 BRA `(.L_x_5) ;  /* 0x0000000000888947 */ /* 0x000fea0003800000 */
[----:B------:R-:W-:Y:S01]  /*02d0*/  IMAD.MOV.U32 R8, RZ, RZ, R7 ;  /* 0x000000ffff087224 */ /* 0x000fe200078e0007 */
[C---:B------:R-:W-:Y:S01]  /*02e0*/  IADD3 R11, P0, PT, R7.reuse, 0x1, RZ ;  /* 0x00000001070b7810 */ /* 0x040fe20007f1e0ff */
[----:B------:R-:W-:Y:S02]  /*02f0*/  IMAD.MOV.U32 R9, RZ, RZ, R2 ;  /* 0x000000ffff097224 */ /* 0x000fe400078e0002 */
[-C--:B------:R-:W-:Y:S02]  /*0300*/  IMAD R4, R2, R7.reuse, RZ ;  /* 0x0000000702047224 */ /* 0x080fe400078e02ff */
[----:B------:R-:W-:-:S04]  /*0310*/  IMAD.WIDE.U32 R8, R7, R7, R8 ;  /* 0x0000000707087225 */ /* 0x000fc800078e0008 */
[-C--:B------:R-:W-:Y:S01]  /*0320*/  IMAD R13, R7, R2.reuse, R4 ;  /* 0x00000002070d7224 */ /* 0x080fe200078e0204 */
[----:B------:R-:W-:Y:S02]  /*0330*/  IADD3.X R2, PT, PT, RZ, R2, RZ, P0, !PT ;  /* 0x00000002ff027210 */ /* 0x000fe400007fe4ff */
[----:B------:R-:W-:-:S04]  /*0340*/  IADD3 R7, P0, PT, R11, R8, RZ ;  /* 0x000000080b077210 */ /* 0x000fc80007f1e0ff */
[----:B------:R-:W-:Y:S02]  /*0350*/  IADD3.X R8, PT, PT, R2, R9, R13, P0, !PT ;  /* 0x0000000902087210 */ /* 0x000fe400007fe40d */
[----:B------:R-:W-:Y:S01]  /*0360*/  ISETP.GT.U32.AND P0, PT, R7, R0, PT ;  /* 0x000000000700720c */ /* 0x000fe20003f04070 */
[----:B------:R-:W-:-:S03]  /*0370*/  IMAD.MOV.U32 R7, RZ, RZ, R11 ;  /* 0x000000ffff077224 */ /* 0x000fc600078e000b */
[----:B------:R-:W-:-:S13]  /*0380*/  ISETP.GT.U32.AND.EX P0, PT, R8, R5, PT, P0 ;  /* 0x000000050800720c */ /* 0x000fda0003f04100 */
[----:B------:R-:W-:Y:S05]  /*0390*/  @!P0 BRA `(.L_x_6) ;  /* 0xfffffffc00548947 */ /* 0x000fea000383ffff */
.L_x_1:
[----:B------:R-:W0:Y:S01]  /*03a0*/  S2R R11, SR_LANEID ;  /* 0x00000000000b7919 */ /* 0x000e220000000000 */
[----:B------:R-:W-:Y:S01]  /*03b0*/  VOTEU.ANY UR6, UPT, PT ;  /* 0x0000000000067886 */ /* 0x000fe200038e0100 */
[----:B------:R-:W1:Y:S01]  /*03c0*/  LDC.64 R6, c[0x0][0x388] ;  /* 0x0000e200ff067b82 */ /* 0x000e620000000a00 */
[----:B------:R-:W0:Y:S08]  /*03d0*/  FLO.U32 R4, UR6 ;  /* 0x0000000600047d00 */ /* 0x000e3000080e0000 */
[----:B------:R-:W1:Y:S01]  /*03e0*/  POPC R9, UR6 ;  /* 0x0000000600097d09 */ /* 0x000e620008000000 */
[----:B0-----:R-:W-:-:S13]  /*03f0*/  ISETP.EQ.U32.AND P0, PT, R4, R11, PT ;  /* 0x0000000b0400720c */ /* 0x001fda0003f02070 */
[----:B-1----:R-:W2:Y:S01]  /*0400*/  @P0 ATOMG.E.ADD.STRONG.GPU PT, R9, desc[UR4][R6.64], R9 ;  /* 0x80000009060909a8 */ /* 0x002ea200081ef104 */
[----:B------:R-:W0:Y:S02]  /*0410*/  S2R R8, SR_LTMASK ;  /* 0x0000000000087919 */ /* 0x000e240000003900 */
[----:B0-----:R-:W-:Y:S01]  /*0420*/  LOP3.LUT R8, R8, UR6, RZ, 0xc0, !PT ;  /* 0x0000000608087c12 */ /* 0x001fe2000f8ec0ff */
[----:B------:R-:W0:Y:S03]  /*0430*/  LDCU.64 UR6, c[0x0][0x380] ;  /* 0x00007000ff0677ac */ /* 0x000e260008000a00 */
[----:B------:R-:W1:Y:S01]  /*0440*/  POPC R11, R8 ;  /* 0x00000008000b7309 */ /* 0x000e620000000000 */
[----:B--2---:R-:W1:Y:S02]  /*0450*/  SHFL.IDX PT, R2, R9, R4, 0x1f ;  /* 0x00001f0409027589 */ /* 0x004e6400000e0000 */
[----:B-1----:R-:W-:-:S05]  /*0460*/  IMAD.IADD R2, R2, 0x1, R11 ;  /* 0x0000000102027824 */ /* 0x002fca00078e020b */
[----:B0-----:R-:W-:Y:S02]  /*0470*/  ISETP.GE.U32.AND P0, PT, R2, UR6, PT ;  /* 0x0000000602007c0c */ /* 0x001fe4000bf06070 */
[----:B------:R-:W-:-:S04]  /*0480*/  SHF.R.S32.HI R10, RZ, 0x1f, R2 ;  /* 0x0000001fff0a7819 */ /* 0x000fc80000011402 */
[----:B------:R-:W-:-:S13]  /*0490*/  ISETP.GE.U32.AND.EX P0, PT, R10, UR7, PT, P0 ;  /* 0x000000070a007c0c */ /* 0x000fda000bf06100 */
[----:B------:R-:W0:Y:S01]  /*04a0*/  @!P0 LDC.64 R12, c[0x0][0x390] ;  /* 0x0000e400ff0c8b82 */ /* 0x000e220000000a00 */
[----:B------:R-:W-:Y:S01]  /*04b0*/  @!P0 IMAD.MOV.U32 R4, RZ, RZ, R0 ;  /* 0x000000ffff048224 */ /* 0x000fe200078e0000 */
[----:B0-----:R-:W-:-:S04]  /*04c0*/  @!P0 LEA R6, P1, R2, R12, 0x3 ;  /* 0x0000000c02068211 */ /* 0x001fc800078218ff */
[----:B------:R-:W-:-:S05]  /*04d0*/  @!P0 LEA.HI.X R7, R2, R13, R10, 0x3, P1 ;  /* 0x0000000d02078211 */ /* 0x000fca00008f1c0a */
[----:B------:R0:W-:Y:S04]  /*04e0*/  @!P0 STG.E.64 desc[UR4][R6.64], R4 ;  /* 0x0000000406008986 */ /* 0x0001e8000c101b04 */
.L_x_5:
[----:B------:R-:W-:Y:S05]  /*04f0*/  BSYNC.RECONVERGENT B0 ;  /* 0x0000000000007941 */ /* 0x000fea0003800200 */
.L_x_0:
[----:B0-----:R-:W0:Y:S01]  /*0500*/  LDC.64 R4, c[0x0][0x388] ;  /* 0x0000e200ff047b82 */ /* 0x001e220000000a00 */
[----:B------:R-:W1:Y:S01]  /*0510*/  LDCU.64 UR6, c[0x0][0x380] ;  /* 0x00007000ff0677ac */ /* 0x000e620008000a00 */
[----:B0-----:R-:W1:Y:S01]  /*0520*/  LDG.E R4, desc[UR4][R4.64] ;  /* 0x0000000404047981 */ /* 0x001e62000c1e1900 */
[----:B------:R-:W-:Y:S02]  /*0530*/  IADD3 R0, PT, PT, R3, R0, RZ ;  /* 0x0000000003007210 */ /* 0x000fe40007ffe0ff */
[----:B-1----:R-:W-:Y:S02]  /*0540*/  ISETP.GE.U32.AND P0, PT, R4, UR6, PT ;  /* 0x0000000604007c0c */ /* 0x002fe4000bf06070 */
[----:B------:R-:W-:-:S04]  /*0550*/  SHF.R.S32.HI R2, RZ, 0x1f, R4 ;  /* 0x0000001fff027819 */ /* 0x000fc80000011404 */
[----:B------:R-:W-:-:S13]  /*0560*/  ISETP.GE.U32.AND.EX P0, PT, R2, UR7, PT, P0 ;  /* 0x0000000702007c0c */ /* 0x000fda000bf06100 */
[----:B------:R-:W-:Y:S05]  /*0570*/  @!P0 BRA `(.L_x_7) ;  /* 0xfffffff800c48947 */ /* 0x000fea000383ffff */
[----:B------:R-:W-:Y:S05]  /*0580*/  EXIT ;  /* 0x000000000000794d */ /* 0x000fea0003800000 */
        .weak           $__internal_0_$__cuda_sm20_rem_u64
        .type           $__internal_0_$__cuda_sm20_rem_u64,@function
        .size           $__internal_0_$__cuda_sm20_rem_u64,(.L_x_9 - $__internal_0_$__cuda_sm20_rem_u64)
$__internal_0_$__cuda_sm20_rem_u64:
[----:B------:R-:W-:Y:S02]  /*0590*/  IMAD.MOV.U32 R12, RZ, RZ, R7 ;  /* 0x000000ffff0c7224 */ /* 0x000fe400078e0007 */
[----:B------:R-:W-:-:S04]  /*05a0*/  IMAD.MOV.U32 R13, RZ, RZ, R2 ;  /* 0x000000ffff0d7224 */ /* 0x000fc800078e0002 */
[----:B------:R-:W0:Y:S08]  /*05b0*/  I2F.U64.RP R6, R12 ;  /* 0x0000000c00067312 */ /* 0x000e300000309000 */
[----:B0-----:R-:W0:Y:S02]  /*05c0*/  MUFU.RCP R6, R6 ;  /* 0x0000000600067308 */ /* 0x001e240000001000 */
[----:B0-----:R-:W-:-:S06]  /*05d0*/  IADD3 R8, PT, PT, R6, 0x1ffffffe, RZ ;  /* 0x1ffffffe06087810 */ /* 0x001fcc0007ffe0ff */
[----:B------:R-:W0:Y:S02]  /*05e0*/  F2I.U64.TRUNC R8, R8 ;  /* 0x0000000800087311 */ /* 0x000e24000020d800 */
[----:B0-----:R-:W-:-:S04]  /*05f0*/  IMAD.WIDE.U32 R10, R8, R7, RZ ;  /* 0x00000007080a7225 */ /* 0x001fc800078e00ff */
[----:B------:R-:W-:Y:S01]  /*0600*/  IMAD R11, R8, R2, R11 ;  /* 0x00000002080b7224 */ /* 0x000fe200078e020b */
[----:B------:R-:W-:-:S03]  /*0610*/  IADD3 R15, P0, PT, RZ, -R10, RZ ;  /* 0x8000000aff0f7210 */ /* 0x000fc60007f1e0ff */
[----:B------:R-:W-:Y:S02]  /*0620*/  IMAD R11, R9, R7, R11 ;  /* 0x00000007090b7224 */ /* 0x000fe400078e020b */
[----:B------:R-:W-:-:S04]  /*0630*/  IMAD.HI.U32 R10, R8, R15, RZ ;  /* 0x0000000f080a7227 */ /* 0x000fc800078e00ff */
[----:B------:R-:W-:Y:S02]  /*0640*/  IMAD.X R17, RZ, RZ, ~R11, P0 ;  /* 0x000000ffff117224 */ /* 0x000fe400000e0e0b */
[----:B------:R-:W-:Y:S02]  /*0650*/  IMAD.MOV.U32 R11, RZ, RZ, R8 ;  /* 0x000000ffff0b7224 */ /* 0x000fe400078e0008 */
[-C--:B------:R-:W-:Y:S02]  /*0660*/  IMAD R13, R9, R17.reuse, RZ ;  /* 0x00000011090d7224 */ /* 0x080fe400078e02ff */
[----:B------:R-:W-:-:S04]  /*0670*/  IMAD.WIDE.U32 R10, P0, R8, R17, R10 ;  /* 0x00000011080a7225 */ /* 0x000fc8000780000a */
[----:B------:R-:W-:-:S04]  /*0680*/  IMAD.HI.U32 R17, R9, R17, RZ ;  /* 0x0000001109117227 */ /* 0x000fc800078e00ff */
[----:B------:R-:W-:Y:S01]  /*0690*/  IMAD.HI.U32 R10, P1, R9, R15, R10 ;  /* 0x0000000f090a7227 */ /* 0x000fe2000782000a */
[----:B------:R-:W-:-:S04]  /*06a0*/  IADD3.X R6, PT, PT, R17, R9, RZ, P0, !PT ;  /* 0x0000000911067210 */ /* 0x000fc800007fe4ff */
[----:B------:R-:W-:-:S04]  /*06b0*/  IADD3 R11, P2, PT, R13, R10, RZ ;  /* 0x0000000a0d0b7210 */ /* 0x000fc80007f5e0ff */
[----:B------:R-:W-:Y:S01]  /*06c0*/  IADD3.X R6, PT, PT, RZ, RZ, R6, P2, P1 ;  /* 0x000000ffff067210 */ /* 0x000fe200017e2406 */
[----:B------:R-:W-:-:S04]  /*06d0*/  IMAD.WIDE.U32 R8, R11, R7, RZ ;  /* 0x000000070b087225 */ /* 0x000fc800078e00ff */
[----:B------:R-:W-:Y:S01]  /*06e0*/  IMAD R9, R11, R2, R9 ;  /* 0x000000020b097224 */ /* 0x000fe200078e0209 */
[----:B------:R-:W-:-:S03]  /*06f0*/  IADD3 R13, P0, PT, RZ, -R8, RZ ;  /* 0x80000008ff0d7210 */ /* 0x000fc60007f1e0ff */
[----:B------:R-:W-:Y:S02]  /*0700*/  IMAD R9, R6, R7, R9 ;  /* 0x0000000706097224 */ /* 0x000fe400078e0209 */
[----:B------:R-:W-:-:S04]  /*0710*/  IMAD.HI.U32 R10, R11, R13, RZ ;  /* 0x0000000d0b0a7227 */ /* 0x000fc800078e00ff */
[----:B------:R-:W-:-:S04]  /*0720*/  IMAD.X R9, RZ, RZ, ~R9, P0 ;  /* 0x000000ffff097224 */ /* 0x000fc800000e0e09 */
[----:B------:R-:W-:-:S04]  /*0730*/  IMAD.WIDE.U32 R10, P0, R11, R9, R10 ;  /* 0x000000090b0a7225 */ /* 0x000fc8000780000a */
[C---:B------:R-:W-:Y:S02]  /*0740*/  IMAD R8, R6.reuse, R9, RZ ;  /* 0x0000000906087224 */ /* 0x040fe400078e02ff */
[----:B------:R-:W-:-:S04]  /*0750*/  IMAD.HI.U32 R11, P1, R6, R13, R10 ;  /* 0x0000000d060b7227 */ /* 0x000fc8000782000a */
[----:B------:R-:W-:Y:S01]  /*0760*/  IMAD.HI.U32 R9, R6, R9, RZ ;  /* 0x0000000906097227 */ /* 0x000fe200078e00ff */
[----:B------:R-:W-:-:S03]  /*0770*/  IADD3 R11, P2, PT, R8, R11, RZ ;  /* 0x0000000b080b7210 */ /* 0x000fc60007f5e0ff */
[----:B------:R-:W-:Y:S02]  /*0780*/  IMAD.X R6, R9, 0x1, R6, P0 ;  /* 0x0000000109067824 */ /* 0x000fe400000e0606 */
[----:B------:R-:W-:Y:S02]  /*0790*/  HFMA2 R9, -RZ, RZ, 0, 0 ;  /* 0x00000000ff097431 */ /* 0x000fe400000001ff */
[----:B------:R-:W-:Y:S01]  /*07a0*/  IMAD.HI.U32 R8, R11, R0, RZ ;  /* 0x000000000b087227 */ /* 0x000fe200078e00ff */
[----:B------:R-:W-:-:S03]  /*07b0*/  IADD3.X R6, PT, PT, RZ, RZ, R6, P2, P1 ;  /* 0x000000ffff067210 */ /* 0x000fc600017e2406 */
[----:B------:R-:W-:-:S04]  /*07c0*/  IMAD.WIDE.U32 R8, R11, R5, R8 ;  /* 0x000000050b087225 */ /* 0x000fc800078e0008 */
[C---:B------:R-:W-:Y:S02]  /*07d0*/  IMAD R11, R6.reuse, R5, RZ ;  /* 0x00000005060b7224 */ /* 0x040fe400078e02ff */
[----:B------:R-:W-:-:S04]  /*07e0*/  IMAD.HI.U32 R8, P0, R6, R0, R8 ;  /* 0x0000000006087227 */ /* 0x000fc80007800008 */
[----:B------:R-:W-:Y:S01]  /*07f0*/  IMAD.HI.U32 R6, R6, R5, RZ ;  /* 0x0000000506067227 */ /* 0x000fe200078e00ff */
[----:B------:R-:W-:-:S03]  /*0800*/  IADD3 R11, P1, PT, R11, R8, RZ ;  /* 0x000000080b0b7210 */ /* 0x000fc60007f3e0ff */
[----:B------:R-:W-:Y:S02]  /*0810*/  IMAD.X R6, RZ, RZ, R6, P0 ;  /* 0x000000ffff067224 */ /* 0x000fe400000e0606 */
[----:B------:R-:W-:-:S04]  /*0820*/  IMAD.WIDE.U32 R8, R11, R7, RZ ;  /* 0x000000070b087225 */ /* 0x000fc800078e00ff */
[----:B------:R-:W-:Y:S01]  /*0830*/  IMAD.X R6, RZ, RZ, R6, P1 ;  /* 0x000000ffff067224 */ /* 0x000fe200008e0606 */
[----:B------:R-:W-:Y:S01]  /*0840*/  IADD3 R10, P1, PT, -R8, R0, RZ ;  /* 0x00000000080a7210 */ /* 0x000fe20007f3e1ff */
[----:B------:R-:W-:-:S03]  /*0850*/  IMAD R11, R11, R2, R9 ;  /* 0x000000020b0b7224 */ /* 0x000fc600078e0209 */
[-C--:B------:R-:W-:Y:S01]  /*0860*/  ISETP.GE.U32.AND P0, PT, R10, R7.reuse, PT ;  /* 0x000000070a00720c */ /* 0x080fe20003f06070 */
[----:B------:R-:W-:-:S05]  /*0870*/  IMAD R6, R6, R7, R11 ;  /* 0x0000000706067224 */ /* 0x000fca00078e020b */
[----:B------:R-:W-:Y:S02]  /*0880*/  IADD3.X R11, PT, PT, ~R6, R5, RZ, P1, !PT ;  /* 0x00000005060b7210 */ /* 0x000fe40000ffe5ff */
[----:B------:R-:W-:Y:S02]  /*0890*/  IADD3 R8, P1, PT, -R7, R10, RZ ;  /* 0x0000000a07087210 */ /* 0x000fe40007f3e1ff */
[----:B------:R-:W-:-:S03]  /*08a0*/  ISETP.GE.U32.AND.EX P0, PT, R11, R2, PT, P0 ;  /* 0x000000020b00720c */ /* 0x000fc60003f06100 */
[--C-:B------:R-:W-:Y:S01]  /*08b0*/  IMAD.X R9, R11, 0x1, ~R2.reuse, P1 ;  /* 0x000000010b097824 */ /* 0x100fe200008e0e02 */
[----:B------:R-:W-:Y:S02]  /*08c0*/  SEL R8, R8, R10, P0 ;  /* 0x0000000a08087207 */ /* 0x000fe40000000000 */
[----:B------:R-:W-:Y:S02]  /*08d0*/  ISETP.NE.U32.AND P1, PT, R7, RZ, PT ;  /* 0x000000ff0700720c */ /* 0x000fe40003f25070 */
[----:B------:R-:W-:Y:S02]  /*08e0*/  SEL R9, R9, R11, P0 ;  /* 0x0000000b09097207 */ /* 0x000fe40000000000 */
[----:B------:R-:W-:Y:S02]  /*08f0*/  IADD3 R6, P2, PT, -R7, R8, RZ ;  /* 0x0000000807067210 */ /* 0x000fe40007f5e1ff */
[----:B------:R-:W-:Y:S02]  /*0900*/  ISETP.GE.U32.AND P0, PT, R8, R7, PT ;  /* 0x000000070800720c */ /* 0x000fe40003f06070 */
[----:B------:R-:W-:Y:S01]  /*0910*/  ISETP.NE.AND.EX P1, PT, R2, RZ, PT, P1 ;  /* 0x000000ff0200720c */ /* 0x000fe20003f25310 */
[C---:B------:R-:W-:Y:S01]  /*0920*/  IMAD.X R10, R9.reuse, 0x1, ~R2, P2 ;  /* 0x00000001090a7824 */ /* 0x040fe200010e0e02 */
[----:B------:R-:W-:-:S04]  /*0930*/  ISETP.GE.U32.AND.EX P0, PT, R9, R2, PT, P0 ;  /* 0x000000020900720c */ /* 0x000fc80003f06100 */
[----:B------:R-:W-:Y:S02]  /*0940*/  SEL R6, R6, R8, P0 ;  /* 0x0000000806067207 */ /* 0x000fe40000000000 */
[----:B------:R-:W-:Y:S01]  /*0950*/  SEL R10, R10, R9, P0 ;  /* 0x000000090a0a7207 */ /* 0x000fe20000000000 */
[----:B------:R-:W-:Y:S01]  /*0960*/  IMAD.MOV.U32 R9, RZ, RZ, 0x0 ;  /* 0x00000000ff097424 */ /* 0x000fe200078e00ff */
[----:B------:R-:W-:Y:S02]  /*0970*/  MOV R8, R4 ;  /* 0x0000000400087202 */ /* 0x000fe40000000f00 */
[----:B------:R-:W-:Y:S02]  /*0980*/  SEL R6, R6, 0xffffffff, P1 ;  /* 0xffffffff06067807 */ /* 0x000fe40000800000 */
[----:B------:R-:W-:Y:S01]  /*0990*/  SEL R10, R10, 0xffffffff, P1 ;  /* 0xffffffff0a0a7807 */ /* 0x000fe20000800000 */
[----:B------:R-:W-:Y:S06]  /*09a0*/  RET.REL.NODEC R8 `(_Z6threadyPiPy) ;  /* 0xfffffff408947950 */ /* 0x000fec0003c3ffff */
.L_x_8:
[----:B------:R-:W-:-:S00]  /*09b0*/  BRA `(.L_x_8) ;  /* 0xfffffffc00fc7947 */ /* 0x000fc0000383ffff */
[----:B------:R-:W-:-:S00]  /*09c0*/  NOP ;  /* 0x0000000000007918 */ /* 0x000fc00000000000 */
        /* <DEDUP_REMOVED lines=11> */
.L_x_9:


//--------------------- .nv.shared.reserved.0     --------------------------
	.section	.nv.shared.reserved.0,"aw",@nobits
	.weak		__nv_reservedSMEM_offset_0_alias
	.size		__nv_reservedSMEM_offset_0_alias, 0, 64
	.other		__nv_reservedSMEM_offset_0_alias,@"STO_CUDA_RESERVED_SHARED STV_DEFAULT"
__nv_reservedSMEM_offset_0_alias:
	.zero		0
	.zero		64


//--------------------- .nv.constant0._Z6threadyPiPy --------------------------
	.section	.nv.constant0._Z6threadyPiPy,"a",@progbits
	.sectionflags	@""
	.align	4
.nv.constant0._Z6threadyPiPy:
	.zero		920


//--------------------- SYMBOLS --------------------------

	.type		.nv.reservedSmem.offset0,@object
	.size		.nv.reservedSmem.offset0,0x4
